//
// Generated by NVIDIA NVVM Compiler
//
// Compiler Build ID: CL-36424714
// Cuda compilation tools, release 13.0, V13.0.88
// Based on NVVM 20.0.0
//

.version 9.0
.target sm_100
.address_size 64

	// .globl	_Z24count_samples_in_circlesP17curandStateXORWOWPmmm
.global .align 4 .b8 precalc_xorwow_matrix[102400];
.global .align 4 .b8 precalc_xorwow_offset_matrix[102400];
.global .align 4 .b8 mrg32k3aM1[2304];
.global .align 4 .b8 mrg32k3aM2[2304];
.global .align 4 .b8 mrg32k3aM1SubSeq[2016];
.global .align 4 .b8 mrg32k3aM2SubSeq[2016];
.global .align 4 .b8 mrg32k3aM1Seq[2304];
.global .align 4 .b8 mrg32k3aM2Seq[2304];
.const .align 8 .b8 __cr_lgamma_table[72];
// _ZZ24count_samples_in_circlesP17curandStateXORWOWPmmmE13shared_blocks has been demoted

.visible .entry _Z24count_samples_in_circlesP17curandStateXORWOWPmmm(
	.param .u64 .ptr .align 1 _Z24count_samples_in_circlesP17curandStateXORWOWPmmm_param_0,
	.param .u64 .ptr .align 1 _Z24count_samples_in_circlesP17curandStateXORWOWPmmm_param_1,
	.param .u64 _Z24count_samples_in_circlesP17curandStateXORWOWPmmm_param_2,
	.param .u64 _Z24count_samples_in_circlesP17curandStateXORWOWPmmm_param_3
)
{
	.reg .pred 	%p<13>;
	.reg .b32 	%r<80>;
	.reg .b32 	%f<5>;
	.reg .b64 	%rd<95>;
	.reg .b64 	%fd<5>;
	// demoted variable
	.shared .align 8 .b8 _ZZ24count_samples_in_circlesP17curandStateXORWOWPmmmE13shared_blocks[4000];
	ld.param.u64 	%rd36, [_Z24count_samples_in_circlesP17curandStateXORWOWPmmm_param_0];
	ld.param.u64 	%rd32, [_Z24count_samples_in_circlesP17curandStateXORWOWPmmm_param_1];
	ld.param.u64 	%rd33, [_Z24count_samples_in_circlesP17curandStateXORWOWPmmm_param_2];
	ld.param.u64 	%rd34, [_Z24count_samples_in_circlesP17curandStateXORWOWPmmm_param_3];
	cvta.to.global.u64 	%rd1, %rd36;
	mov.u32 	%r1, %ctaid.x;
	mov.u32 	%r22, %ntid.x;
	mov.u32 	%r2, %tid.x;
	mad.lo.s32 	%r23, %r1, %r22, %r2;
	cvt.u64.u32 	%rd80, %r23;
	cvt.u64.u32 	%rd3, %r22;
	setp.le.u64 	%p1, %rd34, %rd80;
	mov.b64 	%rd82, 0;
	@%p1 bra 	$L__BB0_4;
	ld.global.v2.u32 	{%r73, %r78}, [%rd1];
	ld.global.v2.u32 	{%r77, %r76}, [%rd1+8];
	ld.global.v2.u32 	{%r75, %r74}, [%rd1+16];
	mul.lo.s64 	%rd4, %rd33, %rd3;
	mov.b64 	%rd82, 0;
$L__BB0_2:
	mov.u32 	%r10, %r74;
	shr.u32 	%r24, %r78, 2;
	xor.b32  	%r25, %r24, %r78;
	shl.b32 	%r26, %r10, 4;
	shl.b32 	%r27, %r25, 1;
	xor.b32  	%r28, %r27, %r26;
	xor.b32  	%r29, %r28, %r25;
	xor.b32  	%r15, %r29, %r10;
	add.s32 	%r30, %r73, %r15;
	add.s32 	%r31, %r30, 362437;
	shr.u32 	%r32, %r77, 2;
	xor.b32  	%r33, %r32, %r77;
	shl.b32 	%r34, %r15, 4;
	shl.b32 	%r35, %r33, 1;
	xor.b32  	%r36, %r35, %r34;
	xor.b32  	%r37, %r36, %r33;
	xor.b32  	%r16, %r37, %r15;
	add.s32 	%r38, %r73, %r16;
	add.s32 	%r39, %r38, 724874;
	cvt.u64.u32 	%rd38, %r31;
	mul.wide.u32 	%rd39, %r39, 2097152;
	xor.b64  	%rd40, %rd39, %rd38;
	cvt.rn.f64.u64 	%fd1, %rd40;
	fma.rn.f64 	%fd2, %fd1, 0d3CA0000000000000, 0d3C90000000000000;
	cvt.rn.f32.f64 	%f1, %fd2;
	shr.u32 	%r40, %r76, 2;
	xor.b32  	%r41, %r40, %r76;
	shl.b32 	%r42, %r16, 4;
	shl.b32 	%r43, %r41, 1;
	xor.b32  	%r44, %r43, %r42;
	xor.b32  	%r45, %r44, %r41;
	xor.b32  	%r17, %r45, %r16;
	add.s32 	%r46, %r73, %r17;
	add.s32 	%r47, %r46, 1087311;
	shr.u32 	%r48, %r75, 2;
	xor.b32  	%r49, %r48, %r75;
	shl.b32 	%r50, %r17, 4;
	shl.b32 	%r51, %r49, 1;
	xor.b32  	%r52, %r51, %r50;
	xor.b32  	%r53, %r52, %r49;
	xor.b32  	%r74, %r53, %r17;
	add.s32 	%r73, %r73, 1449748;
	add.s32 	%r54, %r74, %r73;
	cvt.u64.u32 	%rd41, %r47;
	mul.wide.u32 	%rd42, %r54, 2097152;
	xor.b64  	%rd43, %rd42, %rd41;
	cvt.rn.f64.u64 	%fd3, %rd43;
	fma.rn.f64 	%fd4, %fd3, 0d3CA0000000000000, 0d3C90000000000000;
	cvt.rn.f32.f64 	%f2, %fd4;
	mul.f32 	%f3, %f2, %f2;
	fma.rn.f32 	%f4, %f1, %f1, %f3;
	setp.le.f32 	%p2, %f4, 0f3F800000;
	selp.u64 	%rd44, 1, 0, %p2;
	add.s64 	%rd82, %rd82, %rd44;
	add.s64 	%rd80, %rd80, %rd4;
	setp.lt.u64 	%p3, %rd80, %rd34;
	mov.u32 	%r75, %r17;
	mov.u32 	%r76, %r16;
	mov.u32 	%r77, %r15;
	mov.u32 	%r78, %r10;
	@%p3 bra 	$L__BB0_2;
	st.global.v2.u32 	[%rd1+8], {%r15, %r16};
	st.global.v2.u32 	[%rd1+16], {%r17, %r74};
	st.global.v2.u32 	[%rd1], {%r73, %r10};
$L__BB0_4:
	shl.b32 	%r55, %r2, 3;
	mov.u32 	%r56, _ZZ24count_samples_in_circlesP17curandStateXORWOWPmmmE13shared_blocks;
	add.s32 	%r57, %r56, %r55;
	st.shared.u64 	[%r57], %rd82;
	bar.sync 	0;
	setp.ne.s32 	%p4, %r2, 0;
	@%p4 bra 	$L__BB0_17;
	cvt.u32.u64 	%r58, %rd3;
	and.b64  	%rd10, %rd3, 7;
	setp.lt.u32 	%p5, %r58, 8;
	mov.b64 	%rd89, 0;
	mov.u64 	%rd94, %rd89;
	@%p5 bra 	$L__BB0_8;
	add.s32 	%r79, %r56, 32;
	and.b64  	%rd89, %rd3, 2040;
	mov.b64 	%rd94, 0;
	mov.u64 	%rd83, %rd89;
$L__BB0_7:
	.pragma "nounroll";
	ld.shared.u64 	%rd48, [%r79+-32];
	add.s64 	%rd49, %rd48, %rd94;
	ld.shared.u64 	%rd50, [%r79+-24];
	add.s64 	%rd51, %rd50, %rd49;
	ld.shared.u64 	%rd52, [%r79+-16];
	add.s64 	%rd53, %rd52, %rd51;
	ld.shared.u64 	%rd54, [%r79+-8];
	add.s64 	%rd55, %rd54, %rd53;
	ld.shared.u64 	%rd56, [%r79];
	add.s64 	%rd57, %rd56, %rd55;
	ld.shared.u64 	%rd58, [%r79+8];
	add.s64 	%rd59, %rd58, %rd57;
	ld.shared.u64 	%rd60, [%r79+16];
	add.s64 	%rd61, %rd60, %rd59;
	ld.shared.u64 	%rd62, [%r79+24];
	add.s64 	%rd94, %rd62, %rd61;
	add.s64 	%rd83, %rd83, -8;
	add.s32 	%r79, %r79, 64;
	setp.ne.s64 	%p6, %rd83, 0;
	@%p6 bra 	$L__BB0_7;
$L__BB0_8:
	setp.eq.s64 	%p7, %rd10, 0;
	@%p7 bra 	$L__BB0_16;
	and.b64  	%rd19, %rd3, 3;
	setp.lt.u64 	%p8, %rd10, 4;
	@%p8 bra 	$L__BB0_11;
	cvt.u32.u64 	%r61, %rd89;
	shl.b32 	%r62, %r61, 3;
	add.s32 	%r64, %r56, %r62;
	ld.shared.u64 	%rd64, [%r64];
	add.s64 	%rd65, %rd64, %rd94;
	ld.shared.u64 	%rd66, [%r64+8];
	add.s64 	%rd67, %rd66, %rd65;
	ld.shared.u64 	%rd68, [%r64+16];
	add.s64 	%rd69, %rd68, %rd67;
	ld.shared.u64 	%rd70, [%r64+24];
	add.s64 	%rd94, %rd70, %rd69;
	add.s64 	%rd89, %rd89, 4;
$L__BB0_11:
	setp.eq.s64 	%p9, %rd19, 0;
	@%p9 bra 	$L__BB0_16;
	setp.eq.s64 	%p10, %rd19, 1;
	@%p10 bra 	$L__BB0_14;
	cvt.u32.u64 	%r65, %rd89;
	shl.b32 	%r66, %r65, 3;
	add.s32 	%r68, %r56, %r66;
	ld.shared.u64 	%rd72, [%r68];
	add.s64 	%rd73, %rd72, %rd94;
	ld.shared.u64 	%rd74, [%r68+8];
	add.s64 	%rd94, %rd74, %rd73;
	add.s64 	%rd89, %rd89, 2;
$L__BB0_14:
	and.b64  	%rd75, %rd3, 1;
	setp.eq.b64 	%p11, %rd75, 1;
	not.pred 	%p12, %p11;
	@%p12 bra 	$L__BB0_16;
	cvt.u32.u64 	%r69, %rd89;
	shl.b32 	%r70, %r69, 3;
	add.s32 	%r72, %r56, %r70;
	ld.shared.u64 	%rd76, [%r72];
	add.s64 	%rd94, %rd76, %rd94;
$L__BB0_16:
	cvta.to.global.u64 	%rd77, %rd32;
	mul.wide.u32 	%rd78, %r1, 8;
	add.s64 	%rd79, %rd77, %rd78;
	st.global.u64 	[%rd79], %rd94;
$L__BB0_17:
	ret;

}
	// .globl	_Z16randomInitKernelP17curandStateXORWOWy
.visible .entry _Z16randomInitKernelP17curandStateXORWOWy(
	.param .u64 .ptr .align 1 _Z16randomInitKernelP17curandStateXORWOWy_param_0,
	.param .u64 _Z16randomInitKernelP17curandStateXORWOWy_param_1
)
{
	.reg .b32 	%r<19>;
	.reg .b64 	%rd<10>;

	ld.param.u64 	%rd1, [_Z16randomInitKernelP17curandStateXORWOWy_param_0];
	ld.param.u64 	%rd2, [_Z16randomInitKernelP17curandStateXORWOWy_param_1];
	cvta.to.global.u64 	%rd3, %rd1;
	mov.u32 	%r1, %ctaid.x;
	mov.u32 	%r2, %ntid.x;
	mov.u32 	%r3, %tid.x;
	mad.lo.s32 	%r4, %r1, %r2, %r3;
	shl.b64 	%rd4, %rd2, 24;
	cvt.u64.u32 	%rd5, %r4;
	add.s64 	%rd6, %rd4, %rd5;
	mul.wide.u32 	%rd7, %r4, 48;
	add.s64 	%rd8, %rd3, %rd7;
	cvt.u32.u64 	%r5, %rd6;
	xor.b32  	%r6, %r5, -1429050551;
	mul.lo.s32 	%r7, %r6, 1099087573;
	{ .reg .b32 tmp; mov.b64 {tmp, %r8}, %rd6; }
	xor.b32  	%r9, %r8, -136515619;
	mul.lo.s32 	%r10, %r9, -1703105765;
	add.s32 	%r11, %r7, %r10;
	add.s32 	%r12, %r11, 6615241;
	add.s32 	%r13, %r7, 123456789;
	st.global.v2.u32 	[%rd8], {%r12, %r13};
	xor.b32  	%r14, %r7, 362436069;
	add.s32 	%r15, %r10, 521288629;
	st.global.v2.u32 	[%rd8+8], {%r14, %r15};
	xor.b32  	%r16, %r10, 88675123;
	add.s32 	%r17, %r7, 5783321;
	st.global.v2.u32 	[%rd8+16], {%r16, %r17};
	mov.b32 	%r18, 0;
	st.global.v2.u32 	[%rd8+24], {%r18, %r18};
	st.global.u32 	[%rd8+32], %r18;
	mov.b64 	%rd9, 0;
	st.global.u64 	[%rd8+40], %rd9;
	ret;

}


// ===== COMPILED SASS (sm_100) =====

	.target	sm_100

	.elftype	@"ET_EXEC"


//--------------------- .note.nv.tkinfo           --------------------------
	.section	.note.nv.tkinfo,"",@"SHT_NOTE"
	.sectionflags	@"SHF_NOTE_NV_TKINFO"
	.tkinfo
        /*0018*/ 	.word	0x00000002
        /*0030*/ 	.string	""
        /*0030*/ 	.string	"ptxas"
        /*0030*/ 	.string	"Cuda compilation tools, release 13.0, V13.0.88"
        /*0030*/ 	.string	"Build cuda_13.0.r13.0/compiler.36424714_0"
        /*0030*/ 	.string	"-arch sm_100 -m 64 "



//--------------------- .note.nv.cuinfo           --------------------------
	.section	.note.nv.cuinfo,"",@"SHT_NOTE"
	.sectionflags	@"SHF_NOTE_NV_CUINFO"
        /*0018*/ 	.short	0x0002
        /*001a*/ 	.short	0x0064
        /*001c*/ 	.short	0x0082
	.zero		2


//--------------------- .nv.info                  --------------------------
	.section	.nv.info,"",@"SHT_CUDA_INFO"
	.align	4


	//----- nvinfo : EIATTR_REGCOUNT
	.align		4
        /*0000*/ 	.byte	0x04, 0x2f
        /*0002*/ 	.short	(.L_10 - .L_9)
	.align		4
.L_9:
        /*0004*/ 	.word	index@(_Z24count_samples_in_circlesP17curandStateXORWOWPmmm)
        /*0008*/ 	.word	0x0000001d


	//----- nvinfo : EIATTR_FRAME_SIZE
	.align		4
.L_10:
        /*000c*/ 	.byte	0x04, 0x11
        /*000e*/ 	.short	(.L_12 - .L_11)
	.align		4
.L_11:
        /*0010*/ 	.word	index@(_Z24count_samples_in_circlesP17curandStateXORWOWPmmm)
        /*0014*/ 	.word	0x00000000


	//----- nvinfo : EIATTR_REGCOUNT
	.align		4
.L_12:
        /*0018*/ 	.byte	0x04, 0x2f
        /*001a*/ 	.short	(.L_14 - .L_13)
	.align		4
.L_13:
        /*001c*/ 	.word	index@(_Z16randomInitKernelP17curandStateXORWOWy)
        /*0020*/ 	.word	0x0000000e


	//----- nvinfo : EIATTR_FRAME_SIZE
	.align		4
.L_14:
        /*0024*/ 	.byte	0x04, 0x11
        /*0026*/ 	.short	(.L_16 - .L_15)
	.align		4
.L_15:
        /*0028*/ 	.word	index@(_Z16randomInitKernelP17curandStateXORWOWy)
        /*002c*/ 	.word	0x00000000


	//----- nvinfo : EIATTR_MIN_STACK_SIZE
	.align		4
.L_16:
        /*0030*/ 	.byte	0x04, 0x12
        /*0032*/ 	.short	(.L_18 - .L_17)
	.align		4
.L_17:
        /*0034*/ 	.word	index@(_Z16randomInitKernelP17curandStateXORWOWy)
        /*0038*/ 	.word	0x00000000


	//----- nvinfo : EIATTR_MIN_STACK_SIZE
	.align		4
.L_18:
        /*003c*/ 	.byte	0x04, 0x12
        /*003e*/ 	.short	(.L_20 - .L_19)
	.align		4
.L_19:
        /*0040*/ 	.word	index@(_Z24count_samples_in_circlesP17curandStateXORWOWPmmm)
        /*0044*/ 	.word	0x00000000
.L_20:


//--------------------- .nv.compat                --------------------------
	.section	.nv.compat,"",@"SHT_CUDA_COMPAT_INFO"
	.align	4
        /*0000*/ 	.byte	0x02, 0x09, 0x00, 0x00, 0x02, 0x02, 0x01, 0x00, 0x02, 0x05, 0x05, 0x00, 0x03, 0x07, 0x01, 0x01
        /*0010*/ 	.byte	0x02, 0x03, 0x00, 0x00, 0x02, 0x06, 0x01, 0x00, 0x04, 0x0b, 0x08, 0x00, 0x01, 0x00, 0x00, 0x00
        /*0020*/ 	.byte	0x00, 0x00, 0x00, 0x00


//--------------------- .nv.info._Z16randomInitKernelP17curandStateXORWOWy --------------------------
	.section	.nv.info._Z16randomInitKernelP17curandStateXORWOWy,"",@"SHT_CUDA_INFO"
	.sectionflags	@""
	.align	4


	//----- nvinfo : EIATTR_CUDA_API_VERSION
	.align		4
        /*0000*/ 	.byte	0x04, 0x37
        /*0002*/ 	.short	(.L_22 - .L_21)
.L_21:
        /*0004*/ 	.word	0x00000082


	//----- nvinfo : EIATTR_KPARAM_INFO
	.align		4
.L_22:
        /*0008*/ 	.byte	0x04, 0x17
        /*000a*/ 	.short	(.L_24 - .L_23)
.L_23:
        /*000c*/ 	.word	0x00000000
        /*0010*/ 	.short	0x0001
        /*0012*/ 	.short	0x0008
        /*0014*/ 	.byte	0x00, 0xf0, 0x21, 0x00


	//----- nvinfo : EIATTR_KPARAM_INFO
	.align		4
.L_24:
        /*0018*/ 	.byte	0x04, 0x17
        /*001a*/ 	.short	(.L_26 - .L_25)
.L_25:
        /*001c*/ 	.word	0x00000000
        /*0020*/ 	.short	0x0000
        /*0022*/ 	.short	0x0000
        /*0024*/ 	.byte	0x00, 0xf5, 0x21, 0x00


	//----- nvinfo : EIATTR_SPARSE_MMA_MASK
	.align		4
.L_26:
        /*0028*/ 	.byte	0x03, 0x50
        /*002a*/ 	.short	0x0000


	//----- nvinfo : EIATTR_MAXREG_COUNT
	.align		4
        /*002c*/ 	.byte	0x03, 0x1b
        /*002e*/ 	.short	0x00ff


	//----- nvinfo : EIATTR_MERCURY_ISA_VERSION
	.align		4
        /*0030*/ 	.byte	0x03, 0x5f
        /*0032*/ 	.short	0x0101


	//----- nvinfo : EIATTR_VRC_CTA_INIT_COUNT
	.align		4
        /*0034*/ 	.byte	0x02, 0x4a
	.zero		1
	.zero		1


	//----- nvinfo : EIATTR_EXIT_INSTR_OFFSETS
	.align		4
        /*0038*/ 	.byte	0x04, 0x1c
        /*003a*/ 	.short	(.L_28 - .L_27)


	//   ....[0]....
.L_27:
        /*003c*/ 	.word	0x000001b0


	//----- nvinfo : EIATTR_CBANK_PARAM_SIZE
	.align		4
.L_28:
        /*0040*/ 	.byte	0x03, 0x19
        /*0042*/ 	.short	0x0010


	//----- nvinfo : EIATTR_PARAM_CBANK
	.align		4
        /*0044*/ 	.byte	0x04, 0x0a
        /*0046*/ 	.short	(.L_30 - .L_29)
	.align		4
.L_29:
        /*0048*/ 	.word	index@(.nv.constant0._Z16randomInitKernelP17curandStateXORWOWy)
        /*004c*/ 	.short	0x0380
        /*004e*/ 	.short	0x0010


	//----- nvinfo : EIATTR_SW_WAR
	.align		4
.L_30:
        /*0050*/ 	.byte	0x04, 0x36
        /*0052*/ 	.short	(.L_32 - .L_31)
.L_31:
        /*0054*/ 	.word	0x00000008
.L_32:


//--------------------- .nv.info._Z24count_samples_in_circlesP17curandStateXORWOWPmmm --------------------------
	.section	.nv.info._Z24count_samples_in_circlesP17curandStateXORWOWPmmm,"",@"SHT_CUDA_INFO"
	.sectionflags	@""
	.align	4


	//----- nvinfo : EIATTR_CUDA_API_VERSION
	.align		4
        /*0000*/ 	.byte	0x04, 0x37
        /*0002*/ 	.short	(.L_34 - .L_33)
.L_33:
        /*0004*/ 	.word	0x00000082


	//----- nvinfo : EIATTR_KPARAM_INFO
	.align		4
.L_34:
        /*0008*/ 	.byte	0x04, 0x17
        /*000a*/ 	.short	(.L_36 - .L_35)
.L_35:
        /*000c*/ 	.word	0x00000000
        /*0010*/ 	.short	0x0003
        /*0012*/ 	.short	0x0018
        /*0014*/ 	.byte	0x00, 0xf0, 0x21, 0x00


	//----- nvinfo : EIATTR_KPARAM_INFO
	.align		4
.L_36:
        /*0018*/ 	.byte	0x04, 0x17
        /*001a*/ 	.short	(.L_38 - .L_37)
.L_37:
        /*001c*/ 	.word	0x00000000
        /*0020*/ 	.short	0x0002
        /*0022*/ 	.short	0x0010
        /*0024*/ 	.byte	0x00, 0xf0, 0x21, 0x00


	//----- nvinfo : EIATTR_KPARAM_INFO
	.align		4
.L_38:
        /*0028*/ 	.byte	0x04, 0x17
        /*002a*/ 	.short	(.L_40 - .L_39)
.L_39:
        /*002c*/ 	.word	0x00000000
        /*0030*/ 	.short	0x0001
        /*0032*/ 	.short	0x0008
        /*0034*/ 	.byte	0x00, 0xf5, 0x21, 0x00


	//----- nvinfo : EIATTR_KPARAM_INFO
	.align		4
.L_40:
        /*0038*/ 	.byte	0x04, 0x17
        /*003a*/ 	.short	(.L_42 - .L_41)
.L_41:
        /*003c*/ 	.word	0x00000000
        /*0040*/ 	.short	0x0000
        /*0042*/ 	.short	0x0000
        /*0044*/ 	.byte	0x00, 0xf5, 0x21, 0x00


	//----- nvinfo : EIATTR_SPARSE_MMA_MASK
	.align		4
.L_42:
        /*0048*/ 	.byte	0x03, 0x50
        /*004a*/ 	.short	0x0000


	//----- nvinfo : EIATTR_MAXREG_COUNT
	.align		4
        /*004c*/ 	.byte	0x03, 0x1b
        /*004e*/ 	.short	0x00ff


	//----- nvinfo : EIATTR_NUM_BARRIERS
	.align		4
        /*0050*/ 	.byte	0x02, 0x4c
        /*0052*/ 	.byte	0x01
	.zero		1


	//----- nvinfo : EIATTR_MERCURY_ISA_VERSION
	.align		4
        /*0054*/ 	.byte	0x03, 0x5f
        /*0056*/ 	.short	0x0101


	//----- nvinfo : EIATTR_VRC_CTA_INIT_COUNT
	.align		4
        /*0058*/ 	.byte	0x02, 0x4a
	.zero		1
	.zero		1


	//----- nvinfo : EIATTR_EXIT_INSTR_OFFSETS
	.align		4
        /*005c*/ 	.byte	0x04, 0x1c
        /*005e*/ 	.short	(.L_44 - .L_43)


	//   ....[0]....
.L_43:
        /*0060*/ 	.word	0x00000560


	//   ....[1]....
        /*0064*/ 	.word	0x00000990


	//----- nvinfo : EIATTR_CRS_STACK_SIZE
	.align		4
.L_44:
        /*0068*/ 	.byte	0x04, 0x1e
        /*006a*/ 	.short	(.L_46 - .L_45)
.L_45:
        /*006c*/ 	.word	0x00000000


	//----- nvinfo : EIATTR_CBANK_PARAM_SIZE
	.align		4
.L_46:
        /*0070*/ 	.byte	0x03, 0x19
        /*0072*/ 	.short	0x0020


	//----- nvinfo : EIATTR_PARAM_CBANK
	.align		4
        /*0074*/ 	.byte	0x04, 0x0a
        /*0076*/ 	.short	(.L_48 - .L_47)
	.align		4
.L_47:
        /*0078*/ 	.word	index@(.nv.constant0._Z24count_samples_in_circlesP17curandStateXORWOWPmmm)
        /*007c*/ 	.short	0x0380
        /*007e*/ 	.short	0x0020


	//----- nvinfo : EIATTR_SW_WAR
	.align		4
.L_48:
        /*0080*/ 	.byte	0x04, 0x36
        /*0082*/ 	.short	(.L_50 - .L_49)
.L_49:
        /*0084*/ 	.word	0x00000008
.L_50:


//--------------------- .nv.callgraph             --------------------------
	.section	.nv.callgraph,"",@"SHT_CUDA_CALLGRAPH"
	.align	4
	.sectionentsize	8
	.align		4
        /*0000*/ 	.word	0x00000000
	.align		4
        /*0004*/ 	.word	0xffffffff
	.align		4
        /*0008*/ 	.word	0x00000000
	.align		4
        /*000c*/ 	.word	0xfffffffe
	.align		4
        /*0010*/ 	.word	0x00000000
	.align		4
        /*0014*/ 	.word	0xfffffffd
	.align		4
        /*0018*/ 	.word	0x00000000
	.align		4
        /*001c*/ 	.word	0xfffffffc


//--------------------- .nv.constant4             --------------------------
	.section	.nv.constant4,"a",@progbits
	.align	8
	.align		8
.nv.constant4:
        /*0000*/ 	.dword	precalc_xorwow_matrix
	.align		8
        /*0008*/ 	.dword	precalc_xorwow_offset_matrix
	.align		8
        /*0010*/ 	.dword	mrg32k3aM1
	.align		8
        /*0018*/ 	.dword	mrg32k3aM2
	.align		8
        /*0020*/ 	.dword	mrg32k3aM1SubSeq
	.align		8
        /*0028*/ 	.dword	mrg32k3aM2SubSeq
	.align		8
        /*0030*/ 	.dword	mrg32k3aM1Seq
	.align		8
        /*0038*/ 	.dword	mrg32k3aM2Seq


//--------------------- .nv.constant3             --------------------------
	.section	.nv.constant3,"a",@progbits
	.align	8
.nv.constant3:
	.type		__cr_lgamma_table,@object
	.size		__cr_lgamma_table,(.L_8 - __cr_lgamma_table)
__cr_lgamma_table:
        /*0000*/ 	.byte	0x00, 0x00, 0x00, 0x00, 0x00, 0x00, 0x00, 0x00, 0x00, 0x00, 0x00, 0x00, 0x00, 0x00, 0x00, 0x00
        /*0010*/ 	.byte	0xef, 0x39, 0xfa, 0xfe, 0x42, 0x2e, 0xe6, 0x3f, 0x02, 0x20, 0x2a, 0xfa, 0x0b, 0xab, 0xfc, 0x3f
        /*0020*/ 	.byte	0xf9, 0x2c, 0x92, 0x7c, 0xa7, 0x6c, 0x09, 0x40, 0xc9, 0x79, 0x44, 0x3c, 0x64, 0x26, 0x13, 0x40
        /*0030*/ 	.byte	0xca, 0x01, 0xcf, 0x3a, 0x27, 0x51, 0x1a, 0x40, 0x30, 0xcc, 0x2d, 0xf3, 0xe1, 0x0c, 0x21, 0x40
        /*0040*/ 	.byte	0x0d, 0xb7, 0xfc, 0x82, 0x8e, 0x35, 0x25, 0x40
.L_8:


//--------------------- .text._Z16randomInitKernelP17curandStateXORWOWy --------------------------
	.section	.text._Z16randomInitKernelP17curandStateXORWOWy,"ax",@progbits
	.align	128
        .global         _Z16randomInitKernelP17curandStateXORWOWy
        .type           _Z16randomInitKernelP17curandStateXORWOWy,@function
        .size           _Z16randomInitKernelP17curandStateXORWOWy,(.L_x_10 - _Z16randomInitKernelP17curandStateXORWOWy)
        .other          _Z16randomInitKernelP17curandStateXORWOWy,@"STO_CUDA_ENTRY STV_DEFAULT"
_Z16randomInitKernelP17curandStateXORWOWy:
.text._Z16randomInitKernelP17curandStateXORWOWy:
[----:B------:R-:W-:Y:S01]  /*0000*/  LDC R1, c[0x0][0x37c] ;  /* 0x0000df00ff017b82 */ /* 0x000fe20000000800 */
[----:B------:R-:W0:Y:S07]  /*0010*/  S2R R0, SR_TID.X ;  /* 0x0000000000007919 */ /* 0x000e2e0000002100 */
[----:B------:R-:W0:Y:S08]  /*0020*/  S2UR UR4, SR_CTAID.X ;  /* 0x00000000000479c3 */ /* 0x000e300000002500 */
[----:B------:R-:W0:Y:S08]  /*0030*/  LDC R5, c[0x0][0x360] ;  /* 0x0000d800ff057b82 */ /* 0x000e300000000800 */
[----:B------:R-:W1:Y:S08]  /*0040*/  LDC.64 R6, c[0x0][0x388] ;  /* 0x0000e200ff067b82 */ /* 0x000e700000000a00 */
[----:B------:R-:W2:Y:S01]  /*0050*/  LDC.64 R2, c[0x0][0x380] ;  /* 0x0000e000ff027b82 */ /* 0x000ea20000000a00 */
[----:B0-----:R-:W-:Y:S01]  /*0060*/  IMAD R5, R5, UR4, R0 ;  /* 0x0000000405057c24 */ /* 0x001fe2000f8e0200 */
[----:B------:R-:W0:Y:S04]  /*0070*/  LDCU.64 UR4, c[0x0][0x358] ;  /* 0x00006b00ff0477ac */ /* 0x000e280008000a00 */
[----:B-1----:R-:W-:-:S04]  /*0080*/  LEA R0, P0, R6, R5, 0x18 ;  /* 0x0000000506007211 */ /* 0x002fc8000780c0ff */
[----:B------:R-:W-:Y:S02]  /*0090*/  LEA.HI.X R4, R6, RZ, R7, 0x18, P0 ;  /* 0x000000ff06047211 */ /* 0x000fe400000fc407 */
[----:B------:R-:W-:Y:S02]  /*00a0*/  LOP3.LUT R0, R0, 0xaad26b49, RZ, 0x3c, !PT ;  /* 0xaad26b4900007812 */ /* 0x000fe400078e3cff */
[----:B------:R-:W-:Y:S01]  /*00b0*/  LOP3.LUT R4, R4, 0xf7dcefdd, RZ, 0x3c, !PT ;  /* 0xf7dcefdd04047812 */ /* 0x000fe200078e3cff */
[----:B--2---:R-:W-:-:S04]  /*00c0*/  IMAD.WIDE.U32 R2, R5, 0x30, R2 ;  /* 0x0000003005027825 */ /* 0x004fc800078e0002 */
[----:B------:R-:W-:Y:S01]  /*00d0*/  IMAD R0, R0, 0x4182bed5, RZ ;  /* 0x4182bed500007824 */ /* 0x000fe200078e02ff */
[----:B0-----:R-:W-:Y:S01]  /*00e0*/  STG.E.64 desc[UR4][R2.64+0x18], RZ ;  /* 0x000018ff02007986 */ /* 0x001fe2000c101b04 */
[----:B------:R-:W-:Y:S02]  /*00f0*/  IMAD R7, R4, -0x658354e5, RZ ;  /* 0x9a7cab1b04077824 */ /* 0x000fe400078e02ff */
[C---:B------:R-:W-:Y:S01]  /*0100*/  VIADD R5, R0.reuse, 0x75bcd15 ;  /* 0x075bcd1500057836 */ /* 0x040fe20000000000 */
[C---:B------:R-:W-:Y:S01]  /*0110*/  LOP3.LUT R8, R0.reuse, 0x159a55e5, RZ, 0x3c, !PT ;  /* 0x159a55e500087812 */ /* 0x040fe200078e3cff */
[C---:B------:R-:W-:Y:S01]  /*0120*/  VIADD R9, R7.reuse, 0x1f123bb5 ;  /* 0x1f123bb507097836 */ /* 0x040fe20000000000 */
[C---:B------:R-:W-:Y:S01]  /*0130*/  IADD3 R4, PT, PT, R0.reuse, 0x64f0c9, R7 ;  /* 0x0064f0c900047810 */ /* 0x040fe20007ffe007 */
[----:B------:R-:W-:Y:S01]  /*0140*/  VIADD R11, R0, 0x583f19 ;  /* 0x00583f19000b7836 */ /* 0x000fe20000000000 */
[----:B------:R-:W-:Y:S01]  /*0150*/  LOP3.LUT R10, R7, 0x5491333, RZ, 0x3c, !PT ;  /* 0x05491333070a7812 */ /* 0x000fe200078e3cff */
[----:B------:R-:W-:Y:S04]  /*0160*/  STG.E desc[UR4][R2.64+0x20], RZ ;  /* 0x000020ff02007986 */ /* 0x000fe8000c101904 */
[----:B------:R-:W-:Y:S04]  /*0170*/  STG.E.64 desc[UR4][R2.64], R4 ;  /* 0x0000000402007986 */ /* 0x000fe8000c101b04 */
[----:B------:R-:W-:Y:S04]  /*0180*/  STG.E.64 desc[UR4][R2.64+0x8], R8 ;  /* 0x0000080802007986 */ /* 0x000fe8000c101b04 */
[----:B------:R-:W-:Y:S04]  /*0190*/  STG.E.64 desc[UR4][R2.64+0x28], RZ ;  /* 0x000028ff02007986 */ /* 0x000fe8000c101b04 */
[----:B------:R-:W-:Y:S01]  /*01a0*/  STG.E.64 desc[UR4][R2.64+0x10], R10 ;  /* 0x0000100a02007986 */ /* 0x000fe2000c101b04 */
[----:B------:R-:W-:Y:S05]  /*01b0*/  EXIT ;  /* 0x000000000000794d */ /* 0x000fea0003800000 */
.L_x_0:
[----:B------:R-:W-:-:S00]  /*01c0*/  BRA `(.L_x_0) ;  /* 0xfffffffc00fc7947 */ /* 0x000fc0000383ffff */
[----:B------:R-:W-:-:S00]  /*01d0*/  NOP ;  /* 0x0000000000007918 */ /* 0x000fc00000000000 */
        /* <DEDUP_REMOVED lines=10> */
.L_x_10:


//--------------------- .text._Z24count_samples_in_circlesP17curandStateXORWOWPmmm --------------------------
	.section	.text._Z24count_samples_in_circlesP17curandStateXORWOWPmmm,"ax",@progbits
	.align	128
        .global         _Z24count_samples_in_circlesP17curandStateXORWOWPmmm
        .type           _Z24count_samples_in_circlesP17curandStateXORWOWPmmm,@function
        .size           _Z24count_samples_in_circlesP17curandStateXORWOWPmmm,(.L_x_11 - _Z24count_samples_in_circlesP17curandStateXORWOWPmmm)
        .other          _Z24count_samples_in_circlesP17curandStateXORWOWPmmm,@"STO_CUDA_ENTRY STV_DEFAULT"
_Z24count_samples_in_circlesP17curandStateXORWOWPmmm:
.text._Z24count_samples_in_circlesP17curandStateXORWOWPmmm:
[----:B------:R-:W-:Y:S01]  /*0000*/  LDC R1, c[0x0][0x37c] ;  /* 0x0000df00ff017b82 */ /* 0x000fe20000000800 */
[----:B------:R-:W0:Y:S07]  /*0010*/  S2R R3, SR_CTAID.X ;  /* 0x0000000000037919 */ /* 0x000e2e0000002500 */
[----:B------:R-:W0:Y:S01]  /*0020*/  LDC R0, c[0x0][0x360] ;  /* 0x0000d800ff007b82 */ /* 0x000e220000000800 */
[----:B------:R-:W1:Y:S01]  /*0030*/  LDCU.64 UR6, c[0x0][0x398] ;  /* 0x00007300ff0677ac */ /* 0x000e620008000a00 */
[----:B------:R-:W-:Y:S01]  /*0040*/  BSSY.RECONVERGENT B0, `(.L_x_1) ;  /* 0x000004a000007945 */ /* 0x000fe20003800200 */
[----:B------:R-:W0:Y:S01]  /*0050*/  S2R R2, SR_TID.X ;  /* 0x0000000000027919 */ /* 0x000e220000002100 */
[----:B------:R-:W-:Y:S01]  /*0060*/  CS2R R4, SRZ ;  /* 0x0000000000047805 */ /* 0x000fe2000001ff00 */
[----:B------:R-:W2:Y:S01]  /*0070*/  LDCU.64 UR4, c[0x0][0x358] ;  /* 0x00006b00ff0477ac */ /* 0x000ea20008000a00 */
[----:B------:R-:W3:Y:S01]  /*0080*/  LDCU.64 UR8, c[0x0][0x390] ;  /* 0x00007200ff0877ac */ /* 0x000ee20008000a00 */
[----:B0-----:R-:W-:-:S05]  /*0090*/  IMAD R20, R3, R0, R2 ;  /* 0x0000000003147224 */ /* 0x001fca00078e0202 */
[----:B-1----:R-:W-:-:S04]  /*00a0*/  ISETP.GE.U32.AND P0, PT, R20, UR6, PT ;  /* 0x0000000614007c0c */ /* 0x002fc8000bf06070 */
[----:B------:R-:W-:-:S13]  /*00b0*/  ISETP.GE.U32.AND.EX P0, PT, RZ, UR7, PT, P0 ;  /* 0x00000007ff007c0c */ /* 0x000fda000bf06100 */
[----:B--23--:R-:W-:Y:S05]  /*00c0*/  @P0 BRA `(.L_x_2) ;  /* 0x0000000400040947 */ /* 0x00cfea0003800000 */
[----:B------:R-:W0:Y:S02]  /*00d0*/  LDC.64 R6, c[0x0][0x380] ;  /* 0x0000e000ff067b82 */ /* 0x000e240000000a00 */
[----:B0-----:R0:W5:Y:S04]  /*00e0*/  LDG.E.64 R16, desc[UR4][R6.64] ;  /* 0x0000000406107981 */ /* 0x001168000c1e1b00 */
[----:B------:R0:W5:Y:S04]  /*00f0*/  LDG.E.64 R8, desc[UR4][R6.64+0x8] ;  /* 0x0000080406087981 */ /* 0x000168000c1e1b00 */
[----:B------:R0:W5:Y:S01]  /*0100*/  LDG.E.64 R14, desc[UR4][R6.64+0x10] ;  /* 0x00001004060e7981 */ /* 0x000162000c1e1b00 */
[----:B------:R-:W-:Y:S01]  /*0110*/  BSSY.RECONVERGENT B1, `(.L_x_3) ;  /* 0x0000039000017945 */ /* 0x000fe20003800200 */
[----:B------:R-:W-:Y:S01]  /*0120*/  IMAD.MOV.U32 R21, RZ, RZ, RZ ;  /* 0x000000ffff157224 */ /* 0x000fe200078e00ff */
[----:B------:R-:W-:-:S07]  /*0130*/  CS2R R4, SRZ ;  /* 0x0000000000047805 */ /* 0x000fce000001ff00 */
.L_x_4:
[----:B-----5:R-:W-:Y:S01]  /*0140*/  SHF.R.U32.HI R10, RZ, 0x2, R17 ;  /* 0x00000002ff0a7819 */ /* 0x020fe20000011611 */
[----:B------:R-:W-:Y:S01]  /*0150*/  IMAD.SHL.U32 R11, R15, 0x10, RZ ;  /* 0x000000100f0b7824 */ /* 0x000fe200078e00ff */
[----:B------:R-:W-:Y:S01]  /*0160*/  SHF.R.U32.HI R13, RZ, 0x2, R8 ;  /* 0x00000002ff0d7819 */ /* 0x000fe20000011608 */
[----:B------:R-:W-:Y:S01]  /*0170*/  IMAD.WIDE.U32 R20, R0, UR8, R20 ;  /* 0x0000000800147c25 */ /* 0x000fe2000f8e0014 */
[----:B------:R-:W-:Y:S02]  /*0180*/  LOP3.LUT R10, R10, R17, RZ, 0x3c, !PT ;  /* 0x000000110a0a7212 */ /* 0x000fe400078e3cff */
[----:B------:R-:W-:Y:S01]  /*0190*/  LOP3.LUT R13, R13, R8, RZ, 0x3c, !PT ;  /* 0x000000080d0d7212 */ /* 0x000fe200078e3cff */
[----:B------:R-:W-:Y:S01]  /*01a0*/  IMAD.MOV.U32 R17, RZ, RZ, R15 ;  /* 0x000000ffff117224 */ /* 0x000fe200078e000f */
[----:B------:R-:W-:Y:S01]  /*01b0*/  ISETP.GE.U32.AND P0, PT, R20, UR6, PT ;  /* 0x0000000614007c0c */ /* 0x000fe2000bf06070 */
[----:B------:R-:W-:Y:S02]  /*01c0*/  IMAD.SHL.U32 R12, R10, 0x2, RZ ;  /* 0x000000020a0c7824 */ /* 0x000fe400078e00ff */
[----:B------:R-:W-:-:S03]  /*01d0*/  IMAD R21, R0, UR9, R21 ;  /* 0x0000000900157c24 */ /* 0x000fc6000f8e0215 */
[----:B------:R-:W-:Y:S01]  /*01e0*/  LOP3.LUT R12, R10, R12, R11, 0x96, !PT ;  /* 0x0000000c0a0c7212 */ /* 0x000fe200078e960b */
[----:B------:R-:W-:Y:S01]  /*01f0*/  IMAD.SHL.U32 R11, R13, 0x2, RZ ;  /* 0x000000020d0b7824 */ /* 0x000fe200078e00ff */
[----:B------:R-:W-:Y:S02]  /*0200*/  ISETP.GE.U32.AND.EX P0, PT, R21, UR7, PT, P0 ;  /* 0x0000000715007c0c */ /* 0x000fe4000bf06100 */
[----:B------:R-:W-:Y:S02]  /*0210*/  LOP3.LUT R8, R12, R15, RZ, 0x3c, !PT ;  /* 0x0000000f0c087212 */ /* 0x000fe400078e3cff */
[----:B------:R-:W-:-:S03]  /*0220*/  SHF.R.U32.HI R12, RZ, 0x2, R9 ;  /* 0x00000002ff0c7819 */ /* 0x000fc60000011609 */
[----:B------:R-:W-:Y:S01]  /*0230*/  IMAD.SHL.U32 R10, R8, 0x10, RZ ;  /* 0x00000010080a7824 */ /* 0x000fe200078e00ff */
[----:B------:R-:W-:-:S04]  /*0240*/  LOP3.LUT R12, R12, R9, RZ, 0x3c, !PT ;  /* 0x000000090c0c7212 */ /* 0x000fc800078e3cff */
[----:B------:R-:W-:Y:S01]  /*0250*/  LOP3.LUT R11, R13, R11, R10, 0x96, !PT ;  /* 0x0000000b0d0b7212 */ /* 0x000fe200078e960a */
[----:B------:R-:W-:Y:S01]  /*0260*/  IMAD.SHL.U32 R10, R12, 0x2, RZ ;  /* 0x000000020c0a7824 */ /* 0x000fe200078e00ff */
[----:B------:R-:W-:Y:S02]  /*0270*/  SHF.R.U32.HI R13, RZ, 0x2, R14 ;  /* 0x00000002ff0d7819 */ /* 0x000fe4000001160e */
[----:B------:R-:W-:-:S05]  /*0280*/  LOP3.LUT R9, R11, R8, RZ, 0x3c, !PT ;  /* 0x000000080b097212 */ /* 0x000fca00078e3cff */
[----:B------:R-:W-:-:S05]  /*0290*/  IMAD.SHL.U32 R11, R9, 0x10, RZ ;  /* 0x00000010090b7824 */ /* 0x000fca00078e00ff */
[----:B------:R-:W-:Y:S02]  /*02a0*/  LOP3.LUT R10, R12, R10, R11, 0x96, !PT ;  /* 0x0000000a0c0a7212 */ /* 0x000fe400078e960b */
[----:B------:R-:W-:Y:S02]  /*02b0*/  LOP3.LUT R11, R13, R14, RZ, 0x3c, !PT ;  /* 0x0000000e0d0b7212 */ /* 0x000fe400078e3cff */
[----:B------:R-:W-:Y:S02]  /*02c0*/  LOP3.LUT R14, R10, R9, RZ, 0x3c, !PT ;  /* 0x000000090a0e7212 */ /* 0x000fe400078e3cff */
[----:B------:R-:W-:Y:S01]  /*02d0*/  IADD3 R13, PT, PT, R16, 0x587c5, R8 ;  /* 0x000587c5100d7810 */ /* 0x000fe20007ffe008 */
[----:B------:R-:W-:Y:S02]  /*02e0*/  IMAD.SHL.U32 R12, R11, 0x2, RZ ;  /* 0x000000020b0c7824 */ /* 0x000fe400078e00ff */
[----:B------:R-:W-:-:S05]  /*02f0*/  IMAD.SHL.U32 R10, R14, 0x10, RZ ;  /* 0x000000100e0a7824 */ /* 0x000fca00078e00ff */
[----:B------:R-:W-:Y:S02]  /*0300*/  LOP3.LUT R15, R11, R12, R10, 0x96, !PT ;  /* 0x0000000c0b0f7212 */ /* 0x000fe400078e960a */
[C---:B------:R-:W-:Y:S02]  /*0310*/  IADD3 R10, PT, PT, R16.reuse, 0xb0f8a, R9 ;  /* 0x000b0f8a100a7810 */ /* 0x040fe40007ffe009 */
[C---:B------:R-:W-:Y:S01]  /*0320*/  IADD3 R11, PT, PT, R16.reuse, 0x10974f, R14 ;  /* 0x0010974f100b7810 */ /* 0x040fe20007ffe00e */
[----:B------:R-:W-:Y:S01]  /*0330*/  VIADD R16, R16, 0x161f14 ;  /* 0x00161f1410107836 */ /* 0x000fe20000000000 */
[----:B------:R-:W-:-:S05]  /*0340*/  LOP3.LUT R15, R15, R14, RZ, 0x3c, !PT ;  /* 0x0000000e0f0f7212 */ /* 0x000fca00078e3cff */
[----:B------:R-:W-:-:S04]  /*0350*/  IMAD.IADD R22, R15, 0x1, R16 ;  /* 0x000000010f167824 */ /* 0x000fc800078e0210 */
[----:B------:R-:W-:-:S03]  /*0360*/  IMAD.WIDE.U32 R22, R22, 0x200000, RZ ;  /* 0x0020000016167825 */ /* 0x000fc600078e00ff */
[----:B------:R-:W-:Y:S01]  /*0370*/  LOP3.LUT R22, R22, R11, RZ, 0x3c, !PT ;  /* 0x0000000b16167212 */ /* 0x000fe200078e3cff */
[----:B------:R-:W-:-:S03]  /*0380*/  IMAD.WIDE.U32 R10, R10, 0x200000, RZ ;  /* 0x002000000a0a7825 */ /* 0x000fc600078e00ff */
[----:B------:R-:W1:Y:S01]  /*0390*/  I2F.F64.U64 R18, R22 ;  /* 0x0000001600127312 */ /* 0x000e620000301800 */
[----:B------:R-:W-:Y:S01]  /*03a0*/  LOP3.LUT R12, R10, R13, RZ, 0x3c, !PT ;  /* 0x0000000d0a0c7212 */ /* 0x000fe200078e3cff */
[----:B------:R-:W-:Y:S02]  /*03b0*/  IMAD.MOV.U32 R13, RZ, RZ, R11 ;  /* 0x000000ffff0d7224 */ /* 0x000fe400078e000b */
[----:B------:R-:W-:Y:S02]  /*03c0*/  IMAD.MOV.U32 R10, RZ, RZ, 0x0 ;  /* 0x00000000ff0a7424 */ /* 0x000fe400078e00ff */
[----:B------:R-:W-:Y:S02]  /*03d0*/  IMAD.MOV.U32 R11, RZ, RZ, 0x3ca00000 ;  /* 0x3ca00000ff0b7424 */ /* 0x000fe400078e00ff */
[----:B------:R-:W2:Y:S04]  /*03e0*/  I2F.F64.U64 R12, R12 ;  /* 0x0000000c000c7312 */ /* 0x000ea80000301800 */
[----:B-1----:R-:W-:-:S02]  /*03f0*/  DFMA R18, R18, R10, 5.5511151231257827021e-17 ;  /* 0x3c9000001212742b */ /* 0x002fc4000000000a */
[----:B--2---:R-:W-:-:S08]  /*0400*/  DFMA R10, R12, R10, 5.5511151231257827021e-17 ;  /* 0x3c9000000c0a742b */ /* 0x004fd0000000000a */
[----:B------:R-:W1:Y:S08]  /*0410*/  F2F.F32.F64 R18, R18 ;  /* 0x0000001200127310 */ /* 0x000e700000301000 */
[----:B------:R-:W2:Y:S01]  /*0420*/  F2F.F32.F64 R10, R10 ;  /* 0x0000000a000a7310 */ /* 0x000ea20000301000 */
[----:B-1----:R-:W-:-:S04]  /*0430*/  FMUL R25, R18, R18 ;  /* 0x0000001212197220 */ /* 0x002fc80000400000 */
[----:B--2---:R-:W-:-:S05]  /*0440*/  FFMA R25, R10, R10, R25 ;  /* 0x0000000a0a197223 */ /* 0x004fca0000000019 */
[----:B------:R-:W-:-:S04]  /*0450*/  FSETP.GTU.AND P1, PT, R25, 1, PT ;  /* 0x3f8000001900780b */ /* 0x000fc80003f2c000 */
[----:B------:R-:W-:-:S04]  /*0460*/  SEL R13, RZ, 0x1, P1 ;  /* 0x00000001ff0d7807 */ /* 0x000fc80000800000 */
[----:B------:R-:W-:-:S05]  /*0470*/  IADD3 R4, P1, PT, R4, R13, RZ ;  /* 0x0000000d04047210 */ /* 0x000fca0007f3e0ff */
[----:B------:R-:W-:Y:S01]  /*0480*/  IMAD.X R5, RZ, RZ, R5, P1 ;  /* 0x000000ffff057224 */ /* 0x000fe200008e0605 */
[----:B------:R-:W-:Y:S07]  /*0490*/  @!P0 BRA `(.L_x_4) ;  /* 0xfffffffc00288947 */ /* 0x000fee000383ffff */
[----:B------:R-:W-:Y:S05]  /*04a0*/  BSYNC.RECONVERGENT B1 ;  /* 0x0000000000017941 */ /* 0x000fea0003800200 */
.L_x_3:
[----:B------:R1:W-:Y:S04]  /*04b0*/  STG.E.64 desc[UR4][R6.64+0x8], R8 ;  /* 0x0000080806007986 */ /* 0x0003e8000c101b04 */
[----:B------:R1:W-:Y:S04]  /*04c0*/  STG.E.64 desc[UR4][R6.64+0x10], R14 ;  /* 0x0000100e06007986 */ /* 0x0003e8000c101b04 */
[----:B------:R1:W-:Y:S02]  /*04d0*/  STG.E.64 desc[UR4][R6.64], R16 ;  /* 0x0000001006007986 */ /* 0x0003e4000c101b04 */
.L_x_2:
[----:B------:R-:W-:Y:S05]  /*04e0*/  BSYNC.RECONVERGENT B0 ;  /* 0x0000000000007941 */ /* 0x000fea0003800200 */
.L_x_1:
[----:B01----:R-:W0:Y:S01]  /*04f0*/  S2R R6, SR_CgaCtaId ;  /* 0x0000000000067919 */ /* 0x003e220000008800 */
[----:B------:R-:W-:Y:S02]  /*0500*/  MOV R25, 0x400 ;  /* 0x0000040000197802 */ /* 0x000fe40000000f00 */
[----:B------:R-:W-:Y:S02]  /*0510*/  ISETP.NE.AND P0, PT, R2, RZ, PT ;  /* 0x000000ff0200720c */ /* 0x000fe40003f05270 */
[----:B0-----:R-:W-:-:S05]  /*0520*/  LEA R25, R6, R25, 0x18 ;  /* 0x0000001906197211 */ /* 0x001fca00078ec0ff */
[----:B------:R-:W-:-:S05]  /*0530*/  IMAD R7, R2, 0x8, R25 ;  /* 0x0000000802077824 */ /* 0x000fca00078e0219 */
[----:B------:R0:W-:Y:S01]  /*0540*/  STS.64 [R7], R4 ;  /* 0x0000000407007388 */ /* 0x0001e20000000a00 */
[----:B------:R-:W-:Y:S06]  /*0550*/  BAR.SYNC.DEFER_BLOCKING 0x0 ;  /* 0x0000000000007b1d */ /* 0x000fec0000010000 */
[----:B------:R-:W-:Y:S05]  /*0560*/  @P0 EXIT ;  /* 0x000000000000094d */ /* 0x000fea0003800000 */
[C---:B------:R-:W-:Y:S01]  /*0570*/  ISETP.GE.U32.AND P1, PT, R0.reuse, 0x8, PT ;  /* 0x000000080000780c */ /* 0x040fe20003f26070 */
[----:B------:R-:W-:Y:S01]  /*0580*/  IMAD.MOV.U32 R2, RZ, RZ, RZ ;  /* 0x000000ffff027224 */ /* 0x000fe200078e00ff */
[----:B------:R-:W-:Y:S01]  /*0590*/  LOP3.LUT R26, R0, 0x7, RZ, 0xc0, !PT ;  /* 0x00000007001a7812 */ /* 0x000fe200078ec0ff */
[----:B------:R-:W-:Y:S02]  /*05a0*/  IMAD.MOV.U32 R21, RZ, RZ, RZ ;  /* 0x000000ffff157224 */ /* 0x000fe400078e00ff */
[----:B------:R-:W-:Y:S01]  /*05b0*/  IMAD.MOV.U32 R23, RZ, RZ, RZ ;  /* 0x000000ffff177224 */ /* 0x000fe200078e00ff */
[----:B------:R-:W-:-:S04]  /*05c0*/  ISETP.NE.U32.AND P0, PT, R26, RZ, PT ;  /* 0x000000ff1a00720c */ /* 0x000fc80003f05070 */
[----:B------:R-:W-:-:S03]  /*05d0*/  ISETP.NE.AND.EX P0, PT, RZ, RZ, PT, P0 ;  /* 0x000000ffff00720c */ /* 0x000fc60003f05300 */
[----:B------:R-:W-:Y:S10]  /*05e0*/  @!P1 BRA `(.L_x_5) ;  /* 0x0000000000609947 */ /* 0x000ff40003800000 */
[----:B------:R-:W-:Y:S01]  /*05f0*/  LOP3.LUT R2, R0, 0x7f8, RZ, 0xc0, !PT ;  /* 0x000007f800027812 */ /* 0x000fe200078ec0ff */
[----:B------:R-:W-:Y:S02]  /*0600*/  VIADD R22, R25, 0x20 ;  /* 0x0000002019167836 */ /* 0x000fe40000000000 */
[----:B------:R-:W-:Y:S02]  /*0610*/  IMAD.MOV.U32 R21, RZ, RZ, RZ ;  /* 0x000000ffff157224 */ /* 0x000fe400078e00ff */
[----:B------:R-:W-:Y:S02]  /*0620*/  IMAD.MOV.U32 R23, RZ, RZ, RZ ;  /* 0x000000ffff177224 */ /* 0x000fe400078e00ff */
[----:B------:R-:W-:Y:S02]  /*0630*/  IMAD.MOV.U32 R24, RZ, RZ, RZ ;  /* 0x000000ffff187224 */ /* 0x000fe400078e00ff */
[----:B------:R-:W-:-:S07]  /*0640*/  IMAD.MOV.U32 R20, RZ, RZ, R2 ;  /* 0x000000ffff147224 */ /* 0x000fce00078e0002 */
.L_x_6:
[----:B0-----:R-:W0:Y:S04]  /*0650*/  LDS.128 R4, [R22+-0x20] ;  /* 0xffffe00016047984 */ /* 0x001e280000000c00 */
[----:B------:R-:W1:Y:S04]  /*0660*/  LDS.128 R8, [R22+-0x10] ;  /* 0xfffff00016087984 */ /* 0x000e680000000c00 */
[----:B------:R-:W2:Y:S04]  /*0670*/  LDS.128 R12, [R22] ;  /* 0x00000000160c7984 */ /* 0x000ea80000000c00 */
[----:B------:R3:W4:Y:S02]  /*0680*/  LDS.128 R16, [R22+0x10] ;  /* 0x0000100016107984 */ /* 0x0007240000000c00 */
[----:B---3--:R-:W-:Y:S01]  /*0690*/  VIADD R22, R22, 0x40 ;  /* 0x0000004016167836 */ /* 0x008fe20000000000 */
[----:B0-----:R-:W-:-:S04]  /*06a0*/  IADD3 R21, P1, P2, R6, R4, R21 ;  /* 0x0000000406157210 */ /* 0x001fc80007a3e015 */
[----:B------:R-:W-:Y:S02]  /*06b0*/  IADD3.X R5, PT, PT, R7, R5, R23, P1, P2 ;  /* 0x0000000507057210 */ /* 0x000fe40000fe4417 */
[----:B------:R-:W-:Y:S02]  /*06c0*/  IADD3 R20, P1, PT, R20, -0x8, RZ ;  /* 0xfffffff814147810 */ /* 0x000fe40007f3e0ff */
[----:B-1----:R-:W-:Y:S02]  /*06d0*/  IADD3 R21, P4, P5, R10, R8, R21 ;  /* 0x000000080a157210 */ /* 0x002fe40007d9e015 */
[----:B------:R-:W-:Y:S02]  /*06e0*/  IADD3.X R24, PT, PT, R24, -0x1, RZ, P1, !PT ;  /* 0xffffffff18187810 */ /* 0x000fe40000ffe4ff */
[----:B------:R-:W-:Y:S02]  /*06f0*/  ISETP.NE.U32.AND P1, PT, R20, RZ, PT ;  /* 0x000000ff1400720c */ /* 0x000fe40003f25070 */
[----:B--2---:R-:W-:-:S02]  /*0700*/  IADD3 R21, P2, P3, R14, R12, R21 ;  /* 0x0000000c0e157210 */ /* 0x004fc40007b5e015 */
[----:B------:R-:W-:Y:S02]  /*0710*/  ISETP.NE.AND.EX P1, PT, R24, RZ, PT, P1 ;  /* 0x000000ff1800720c */ /* 0x000fe40003f25310 */
[----:B------:R-:W-:Y:S02]  /*0720*/  IADD3.X R9, PT, PT, R11, R9, R5, P4, P5 ;  /* 0x000000090b097210 */ /* 0x000fe400027ea405 */
[----:B----4-:R-:W-:Y:S02]  /*0730*/  IADD3 R21, P4, P5, R18, R16, R21 ;  /* 0x0000001012157210 */ /* 0x010fe40007d9e015 */
[----:B------:R-:W-:-:S04]  /*0740*/  IADD3.X R13, PT, PT, R15, R13, R9, P2, P3 ;  /* 0x0000000d0f0d7210 */ /* 0x000fc800017e6409 */
[----:B------:R-:W-:-:S03]  /*0750*/  IADD3.X R23, PT, PT, R19, R17, R13, P4, P5 ;  /* 0x0000001113177210 */ /* 0x000fc600027ea40d */
[----:B------:R-:W-:Y:S05]  /*0760*/  @P1 BRA `(.L_x_6) ;  /* 0xfffffffc00b81947 */ /* 0x000fea000383ffff */
.L_x_5:
[----:B------:R-:W-:Y:S05]  /*0770*/  @!P0 BRA `(.L_x_7) ;  /* 0x0000000000748947 */ /* 0x000fea0003800000 */
[----:B------:R-:W-:Y:S02]  /*0780*/  ISETP.GE.U32.AND P0, PT, R26, 0x4, PT ;  /* 0x000000041a00780c */ /* 0x000fe40003f06070 */
[----:B------:R-:W-:Y:S02]  /*0790*/  LOP3.LUT R13, R0, 0x3, RZ, 0xc0, !PT ;  /* 0x00000003000d7812 */ /* 0x000fe400078ec0ff */
[----:B------:R-:W-:Y:S02]  /*07a0*/  ISETP.GE.U32.AND.EX P0, PT, RZ, RZ, PT, P0 ;  /* 0x000000ffff00720c */ /* 0x000fe40003f06100 */
[----:B------:R-:W-:-:S04]  /*07b0*/  ISETP.NE.U32.AND P1, PT, R13, RZ, PT ;  /* 0x000000ff0d00720c */ /* 0x000fc80003f25070 */
[----:B------:R-:W-:-:S07]  /*07c0*/  ISETP.NE.AND.EX P1, PT, RZ, RZ, PT, P1 ;  /* 0x000000ffff00720c */ /* 0x000fce0003f25310 */
[----:B------:R-:W-:Y:S06]  /*07d0*/  @!P0 BRA `(.L_x_8) ;  /* 0x0000000000208947 */ /* 0x000fec0003800000 */
[C---:B------:R-:W-:Y:S02]  /*07e0*/  IMAD R12, R2.reuse, 0x8, R25 ;  /* 0x00000008020c7824 */ /* 0x040fe400078e0219 */
[----:B------:R-:W-:-:S03]  /*07f0*/  VIADD R2, R2, 0x4 ;  /* 0x0000000402027836 */ /* 0x000fc60000000000 */
[----:B0-----:R-:W0:Y:S04]  /*0800*/  LDS.128 R4, [R12] ;  /* 0x000000000c047984 */ /* 0x001e280000000c00 */
[----:B------:R-:W1:Y:S01]  /*0810*/  LDS.128 R8, [R12+0x10] ;  /* 0x000010000c087984 */ /* 0x000e620000000c00 */
[----:B0-----:R-:W-:-:S04]  /*0820*/  IADD3 R21, P0, P2, R6, R4, R21 ;  /* 0x0000000406157210 */ /* 0x001fc80007a1e015 */
[----:B-1----:R-:W-:Y:S02]  /*0830*/  IADD3 R21, P3, P4, R10, R8, R21 ;  /* 0x000000080a157210 */ /* 0x002fe40007c7e015 */
[----:B------:R-:W-:-:S04]  /*0840*/  IADD3.X R23, PT, PT, R7, R5, R23, P0, P2 ;  /* 0x0000000507177210 */ /* 0x000fc800007e4417 */
[----:B------:R-:W-:-:S07]  /*0850*/  IADD3.X R23, PT, PT, R11, R9, R23, P3, P4 ;  /* 0x000000090b177210 */ /* 0x000fce0001fe8417 */
.L_x_8:
[----:B------:R-:W-:Y:S05]  /*0860*/  @!P1 BRA `(.L_x_7) ;  /* 0x0000000000389947 */ /* 0x000fea0003800000 */
[----:B------:R-:W-:Y:S02]  /*0870*/  ISETP.NE.U32.AND P0, PT, R13, 0x1, PT ;  /* 0x000000010d00780c */ /* 0x000fe40003f05070 */
[----:B------:R-:W-:Y:S02]  /*0880*/  LOP3.LUT R0, R0, 0x1, RZ, 0xc0, !PT ;  /* 0x0000000100007812 */ /* 0x000fe400078ec0ff */
[----:B------:R-:W-:Y:S02]  /*0890*/  ISETP.NE.AND.EX P0, PT, RZ, RZ, PT, P0 ;  /* 0x000000ffff00720c */ /* 0x000fe40003f05300 */
[----:B------:R-:W-:-:S04]  /*08a0*/  ISETP.NE.U32.AND P1, PT, R0, 0x1, PT ;  /* 0x000000010000780c */ /* 0x000fc80003f25070 */
[----:B------:R-:W-:-:S07]  /*08b0*/  ISETP.NE.U32.AND.EX P1, PT, RZ, RZ, PT, P1 ;  /* 0x000000ffff00720c */ /* 0x000fce0003f25110 */
[C---:B------:R-:W-:Y:S02]  /*08c0*/  @P0 IMAD R8, R2.reuse, 0x8, R25 ;  /* 0x0000000802080824 */ /* 0x040fe400078e0219 */
[----:B------:R-:W-:-:S04]  /*08d0*/  @P0 VIADD R2, R2, 0x2 ;  /* 0x0000000202020836 */ /* 0x000fc80000000000 */
[----:B0-----:R-:W-:Y:S01]  /*08e0*/  @!P1 IMAD R4, R2, 0x8, R25 ;  /* 0x0000000802049824 */ /* 0x001fe200078e0219 */
[----:B------:R-:W0:Y:S05]  /*08f0*/  @P0 LDS.128 R8, [R8] ;  /* 0x0000000008080984 */ /* 0x000e2a0000000c00 */
[----:B------:R-:W1:Y:S01]  /*0900*/  @!P1 LDS.64 R4, [R4] ;  /* 0x0000000004049984 */ /* 0x000e620000000a00 */
[----:B0-----:R-:W-:-:S04]  /*0910*/  @P0 IADD3 R21, P3, P4, R10, R8, R21 ;  /* 0x000000080a150210 */ /* 0x001fc80007c7e015 */
[----:B------:R-:W-:Y:S02]  /*0920*/  @P0 IADD3.X R23, PT, PT, R11, R9, R23, P3, P4 ;  /* 0x000000090b170210 */ /* 0x000fe40001fe8417 */
[----:B-1----:R-:W-:-:S05]  /*0930*/  @!P1 IADD3 R21, P2, PT, R4, R21, RZ ;  /* 0x0000001504159210 */ /* 0x002fca0007f5e0ff */
[----:B------:R-:W-:-:S08]  /*0940*/  @!P1 IMAD.X R23, R5, 0x1, R23, P2 ;  /* 0x0000000105179824 */ /* 0x000fd000010e0617 */
.L_x_7:
[----:B0-----:R-:W0:Y:S01]  /*0950*/  LDC.64 R4, c[0x0][0x388] ;  /* 0x0000e200ff047b82 */ /* 0x001e220000000a00 */
[----:B------:R-:W-:Y:S02]  /*0960*/  IMAD.MOV.U32 R22, RZ, RZ, R21 ;  /* 0x000000ffff167224 */ /* 0x000fe400078e0015 */
[----:B0-----:R-:W-:-:S05]  /*0970*/  IMAD.WIDE.U32 R2, R3, 0x8, R4 ;  /* 0x0000000803027825 */ /* 0x001fca00078e0004 */
[----:B------:R-:W-:Y:S01]  /*0980*/  STG.E.64 desc[UR4][R2.64], R22 ;  /* 0x0000001602007986 */ /* 0x000fe2000c101b04 */
[----:B------:R-:W-:Y:S05]  /*0990*/  EXIT ;  /* 0x000000000000794d */ /* 0x000fea0003800000 */
.L_x_9:
        /* <DEDUP_REMOVED lines=14> */
.L_x_11:


//--------------------- .nv.global.init           --------------------------
	.section	.nv.global.init,"aw",@progbits
	.align	4
.nv.global.init:
	.type		mrg32k3aM1SubSeq,@object
	.size		mrg32k3aM1SubSeq,(mrg32k3aM2SubSeq - mrg32k3aM1SubSeq)
mrg32k3aM1SubSeq:
        /*0000*/ 	.byte	0x0b, 0xcc, 0xee, 0x04, 0x73, 0x29, 0x8b, 0x6f, 0xf6, 0x53, 0x03, 0xf6, 0x23, 0xf6, 0xea, 0xda
        /* <DEDUP_REMOVED lines=125> */
	.type		mrg32k3aM2SubSeq,@object
	.size		mrg32k3aM2SubSeq,(mrg32k3aM1 - mrg32k3aM2SubSeq)
mrg32k3aM2SubSeq:
        /* <DEDUP_REMOVED lines=126> */
	.type		mrg32k3aM1,@object
	.size		mrg32k3aM1,(mrg32k3aM1Seq - mrg32k3aM1)
mrg32k3aM1:
        /* <DEDUP_REMOVED lines=144> */
	.type		mrg32k3aM1Seq,@object
	.size		mrg32k3aM1Seq,(mrg32k3aM2 - mrg32k3aM1Seq)
mrg32k3aM1Seq:
        /* <DEDUP_REMOVED lines=144> */
	.type		mrg32k3aM2,@object
	.size		mrg32k3aM2,(mrg32k3aM2Seq - mrg32k3aM2)
mrg32k3aM2:
        /* <DEDUP_REMOVED lines=144> */
	.type		mrg32k3aM2Seq,@object
	.size		mrg32k3aM2Seq,(precalc_xorwow_matrix - mrg32k3aM2Seq)
mrg32k3aM2Seq:
        /* <DEDUP_REMOVED lines=144> */
	.type		precalc_xorwow_matrix,@object
	.size		precalc_xorwow_matrix,(precalc_xorwow_offset_matrix - precalc_xorwow_matrix)
precalc_xorwow_matrix:
        /* <DEDUP_REMOVED lines=6400> */
	.type		precalc_xorwow_offset_matrix,@object
	.size		precalc_xorwow_offset_matrix,(.L_1 - precalc_xorwow_offset_matrix)
precalc_xorwow_offset_matrix:
        /* <DEDUP_REMOVED lines=6400> */
.L_1:


//--------------------- .nv.shared.reserved.0     --------------------------
	.section	.nv.shared.reserved.0,"aw",@nobits
	.weak		__nv_reservedSMEM_offset_0_alias
	.size		__nv_reservedSMEM_offset_0_alias, 0, 64
	.other		__nv_reservedSMEM_offset_0_alias,@"STO_CUDA_RESERVED_SHARED STV_DEFAULT"
__nv_reservedSMEM_offset_0_alias:
	.zero		0
	.zero		64


//--------------------- .nv.shared._Z24count_samples_in_circlesP17curandStateXORWOWPmmm --------------------------
	.section	.nv.shared._Z24count_samples_in_circlesP17curandStateXORWOWPmmm,"aw",@nobits
	.sectionflags	@""
	.align	8
.nv.shared._Z24count_samples_in_circlesP17curandStateXORWOWPmmm:
	.zero		5024


//--------------------- .nv.constant0._Z16randomInitKernelP17curandStateXORWOWy --------------------------
	.section	.nv.constant0._Z16randomInitKernelP17curandStateXORWOWy,"a",@progbits
	.sectionflags	@""
	.align	4
.nv.constant0._Z16randomInitKernelP17curandStateXORWOWy:
	.zero		912


//--------------------- .nv.constant0._Z24count_samples_in_circlesP17curandStateXORWOWPmmm --------------------------
	.section	.nv.constant0._Z24count_samples_in_circlesP17curandStateXORWOWPmmm,"a",@progbits
	.sectionflags	@""
	.align	4
.nv.constant0._Z24count_samples_in_circlesP17curandStateXORWOWPmmm:
	.zero		928


//--------------------- SYMBOLS --------------------------

	.type		.nv.reservedSmem.offset0,@object
	.size		.nv.reservedSmem.offset0,0x4
	.type		.nv.reservedSmem.cap,@object
	.size		.nv.reservedSmem.cap,0x4
